	.headerflags	@"EF_CUDA_TEXMODE_UNIFIED EF_CUDA_64BIT_ADDRESS EF_CUDA_ACCELERATORS EF_CUDA_SM90 EF_CUDA_VIRTUAL_SM(EF_CUDA_SM90)"
	.elftype	@"ET_EXEC"


//--------------------- .nv.info                  --------------------------
	.section	.nv.info,"",@"SHT_CUDA_INFO"
	.align	4


	//----- nvinfo : EIATTR_REGCOUNT
	.align		4
        /*0000*/ 	.byte	0x04, 0x2f
        /*0002*/ 	.short	(.L_1 - .L_0)
	.align		4
.L_0:
        /*0004*/ 	.word	index@(triton_poi_fused_convolution_35)
        /*0008*/ 	.word	0x0000000c


	//----- nvinfo : EIATTR_MIN_STACK_SIZE
	.align		4
.L_1:
        /*000c*/ 	.byte	0x04, 0x12
        /*000e*/ 	.short	(.L_3 - .L_2)
	.align		4
.L_2:
        /*0010*/ 	.word	index@(triton_poi_fused_convolution_35)
        /*0014*/ 	.word	0x00000000


	//----- nvinfo : EIATTR_FRAME_SIZE
	.align		4
.L_3:
        /*0018*/ 	.byte	0x04, 0x11
        /*001a*/ 	.short	(.L_5 - .L_4)
	.align		4
.L_4:
        /*001c*/ 	.word	index@(triton_poi_fused_convolution_35)
        /*0020*/ 	.word	0x00000000


	//----- nvinfo : EIATTR_MIN_STACK_SIZE
	.align		4
.L_5:
        /*0024*/ 	.byte	0x04, 0x12
        /*0026*/ 	.short	(.L_7 - .L_6)
	.align		4
.L_6:
        /*0028*/ 	.word	index@(triton_poi_fused_convolution_35)
        /*002c*/ 	.word	0x00000000
.L_7:


//--------------------- .nv.info.triton_poi_fused_convolution_35 --------------------------
	.section	.nv.info.triton_poi_fused_convolution_35,"",@"SHT_CUDA_INFO"
	.sectionflags	@""
	.align	4


	//----- nvinfo : EIATTR_CUDA_API_VERSION
	.align		4
        /*0000*/ 	.byte	0x04, 0x37
        /*0002*/ 	.short	(.L_9 - .L_8)
.L_8:
        /*0004*/ 	.word	0x0000007c


	//----- nvinfo : EIATTR_KPARAM_INFO
	.align		4
.L_9:
        /*0008*/ 	.byte	0x04, 0x17
        /*000a*/ 	.short	(.L_11 - .L_10)
.L_10:
        /*000c*/ 	.word	0x00000000
        /*0010*/ 	.short	0x0002
        /*0012*/ 	.short	0x0010
        /*0014*/ 	.byte	0x00, 0xf0, 0x11, 0x00


	//----- nvinfo : EIATTR_KPARAM_INFO
	.align		4
.L_11:
        /*0018*/ 	.byte	0x04, 0x17
        /*001a*/ 	.short	(.L_13 - .L_12)
.L_12:
        /*001c*/ 	.word	0x00000000
        /*0020*/ 	.short	0x0001
        /*0022*/ 	.short	0x0008
        /*0024*/ 	.byte	0x00, 0xf4, 0x21, 0x00


	//----- nvinfo : EIATTR_KPARAM_INFO
	.align		4
.L_13:
        /*0028*/ 	.byte	0x04, 0x17
        /*002a*/ 	.short	(.L_15 - .L_14)
.L_14:
        /*002c*/ 	.word	0x00000000
        /*0030*/ 	.short	0x0000
        /*0032*/ 	.short	0x0000
        /*0034*/ 	.byte	0x00, 0xf4, 0x21, 0x00


	//----- nvinfo : EIATTR_SPARSE_MMA_MASK
	.align		4
.L_15:
        /*0038*/ 	.byte	0x03, 0x50
        /*003a*/ 	.short	0x0000


	//----- nvinfo : EIATTR_MAXREG_COUNT
	.align		4
        /*003c*/ 	.byte	0x03, 0x1b
        /*003e*/ 	.short	0x00ff


	//----- nvinfo : EIATTR_EXIT_INSTR_OFFSETS
	.align		4
        /*0040*/ 	.byte	0x04, 0x1c
        /*0042*/ 	.short	(.L_17 - .L_16)


	//   ....[0]....
.L_16:
        /*0044*/ 	.word	0x00000140


	//   ....[1]....
        /*0048*/ 	.word	0x00000160


	//----- nvinfo : EIATTR_REQNTID
	.align		4
.L_17:
        /*004c*/ 	.byte	0x04, 0x10
        /*004e*/ 	.short	(.L_19 - .L_18)
.L_18:
        /*0050*/ 	.word	0x00000080
        /*0054*/ 	.word	0x00000001
        /*0058*/ 	.word	0x00000001


	//----- nvinfo : EIATTR_CBANK_PARAM_SIZE
	.align		4
.L_19:
        /*005c*/ 	.byte	0x03, 0x19
        /*005e*/ 	.short	0x0014


	//----- nvinfo : EIATTR_PARAM_CBANK
	.align		4
        /*0060*/ 	.byte	0x04, 0x0a
        /*0062*/ 	.short	(.L_21 - .L_20)
	.align		4
.L_20:
        /*0064*/ 	.word	index@(.nv.constant0.triton_poi_fused_convolution_35)
        /*0068*/ 	.short	0x0210
        /*006a*/ 	.short	0x0014


	//----- nvinfo : EIATTR_SW_WAR
	.align		4
.L_21:
        /*006c*/ 	.byte	0x04, 0x36
        /*006e*/ 	.short	(.L_23 - .L_22)
.L_22:
        /*0070*/ 	.word	0x00000008
.L_23:


//--------------------- .nv.callgraph             --------------------------
	.section	.nv.callgraph,"",@"SHT_CUDA_CALLGRAPH"
	.align	4
	.sectionentsize	8
	.align		4
        /*0000*/ 	.word	0x00000000
	.align		4
        /*0004*/ 	.word	0xffffffff
	.align		4
        /*0008*/ 	.word	0x00000000
	.align		4
        /*000c*/ 	.word	0xfffffffe
	.align		4
        /*0010*/ 	.word	0x00000000
	.align		4
        /*0014*/ 	.word	0xfffffffd
	.align		4
        /*0018*/ 	.word	0x00000000
	.align		4
        /*001c*/ 	.word	0xfffffffc


//--------------------- .text.triton_poi_fused_convolution_35 --------------------------
	.section	.text.triton_poi_fused_convolution_35,"ax",@progbits
	.align	128
        .global         triton_poi_fused_convolution_35
        .type           triton_poi_fused_convolution_35,@function
        .size           triton_poi_fused_convolution_35,(.L_x_1 - triton_poi_fused_convolution_35)
        .other          triton_poi_fused_convolution_35,@"STO_CUDA_ENTRY STV_DEFAULT"
triton_poi_fused_convolution_35:
.text.triton_poi_fused_convolution_35:
[----:B------:R-:W0:Y:S02]  /*0000*/  LDC R1, c[0x0][0x28] ;  /* 0x00000a00ff017b82 */ /* 0x000e240000000800 */
[----:B------:R-:W1:Y:S01]  /*0010*/  S2R R0, SR_TID.X ;  /* 0x0000000000007919 */ /* 0x000e620000002100 */
[----:B------:R-:W2:Y:S01]  /*0020*/  LDC.64 R2, c[0x0][0x210] ;  /* 0x00008400ff027b82 */ /* 0x000ea20000000a00 */
[----:B------:R-:W-:Y:S01]  /*0030*/  ULDC.64 UR4, c[0x0][0x208] ;  /* 0x0000820000047ab9 */ /* 0x000fe20000000a00 */
[----:B------:R-:W3:Y:S06]  /*0040*/  S2R R7, SR_CTAID.X ;  /* 0x0000000000077919 */ /* 0x000eec0000002500 */
[----:B------:R-:W4:Y:S01]  /*0050*/  LDC.64 R4, c[0x0][0x218] ;  /* 0x00008600ff047b82 */ /* 0x000f220000000a00 */
[----:B-1----:R-:W-:-:S04]  /*0060*/  LOP3.LUT R0, R0, 0x7f, RZ, 0xc0, !PT ;  /* 0x0000007f00007812 */ /* 0x002fc800078ec0ff */
[----:B---3--:R-:W-:-:S04]  /*0070*/  LEA R7, R7, R0, 0x7 ;  /* 0x0000000007077211 */ /* 0x008fc800078e38ff */
[C---:B------:R-:W-:Y:S01]  /*0080*/  ISETP.GE.AND P0, PT, R7.reuse, 0x1800, PT ;  /* 0x000018000700780c */ /* 0x040fe20003f06270 */
[----:B------:R-:W-:-:S04]  /*0090*/  IMAD.HI R0, R7, 0x2aaaaaab, RZ ;  /* 0x2aaaaaab07007827 */ /* 0x000fc800078e02ff */
[----:B--2---:R-:W-:Y:S01]  /*00a0*/  IMAD.WIDE R2, R7, 0x4, R2 ;  /* 0x0000000407027825 */ /* 0x004fe200078e0202 */
[----:B------:R-:W-:-:S04]  /*00b0*/  SHF.R.U32.HI R9, RZ, 0x1f, R0 ;  /* 0x0000001fff097819 */ /* 0x000fc80000011600 */
[----:B------:R-:W-:-:S05]  /*00c0*/  LEA.HI R0, R0, R9, RZ, 0x1c ;  /* 0x0000000900007211 */ /* 0x000fca00078fe0ff */
[----:B------:R-:W-:Y:S01]  /*00d0*/  IMAD R9, R0, -0x60, R7 ;  /* 0xffffffa000097824 */ /* 0x000fe200078e0207 */
[----:B------:R-:W-:Y:S01]  /*00e0*/  HFMA2.MMA R0, -RZ, RZ, 0, 0 ;  /* 0x00000000ff007435 */ /* 0x000fe200000001ff */
[----:B------:R-:W-:Y:S02]  /*00f0*/  MOV R7, RZ ;  /* 0x000000ff00077202 */ /* 0x000fe40000000f00 */
[----:B----4-:R-:W-:-:S05]  /*0100*/  IMAD.WIDE R4, R9, 0x4, R4 ;  /* 0x0000000409047825 */ /* 0x010fca00078e0204 */
[----:B------:R-:W2:Y:S04]  /*0110*/  @!P0 LDG.E.EL R7, desc[UR4][R4.64] ;  /* 0x0000000404078981 */ /* 0x000ea8000c2e1900 */
[----:B------:R-:W2:Y:S02]  /*0120*/  @!P0 LDG.E R0, desc[UR4][R2.64] ;  /* 0x0000000402008981 */ /* 0x000ea4000c1e1900 */
[----:B--2---:R-:W-:Y:S01]  /*0130*/  FADD R7, R7, R0 ;  /* 0x0000000007077221 */ /* 0x004fe20000000000 */
[----:B------:R-:W-:Y:S06]  /*0140*/  @P0 EXIT ;  /* 0x000000000000094d */ /* 0x000fec0003800000 */
[----:B------:R-:W-:Y:S01]  /*0150*/  STG.E desc[UR4][R2.64], R7 ;  /* 0x0000000702007986 */ /* 0x000fe2000c101904 */
[----:B------:R-:W-:Y:S05]  /*0160*/  EXIT ;  /* 0x000000000000794d */ /* 0x000fea0003800000 */
.L_x_0:
[----:B------:R-:W-:-:S00]  /*0170*/  BRA `(.L_x_0) ;  /* 0xfffffffc00fc7947 */ /* 0x000fc0000383ffff */
[----:B------:R-:W-:-:S00]  /*0180*/  NOP ;  /* 0x0000000000007918 */ /* 0x000fc00000000000 */
[----:B------:R-:W-:-:S00]  /*0190*/  NOP ;  /* 0x0000000000007918 */ /* 0x000fc00000000000 */
[----:B------:R-:W-:-:S00]  /*01a0*/  NOP ;  /* 0x0000000000007918 */ /* 0x000fc00000000000 */
[----:B------:R-:W-:-:S00]  /*01b0*/  NOP ;  /* 0x0000000000007918 */ /* 0x000fc00000000000 */
[----:B------:R-:W-:-:S00]  /*01c0*/  NOP ;  /* 0x0000000000007918 */ /* 0x000fc00000000000 */
[----:B------:R-:W-:-:S00]  /*01d0*/  NOP ;  /* 0x0000000000007918 */ /* 0x000fc00000000000 */
[----:B------:R-:W-:-:S00]  /*01e0*/  NOP ;  /* 0x0000000000007918 */ /* 0x000fc00000000000 */
[----:B------:R-:W-:-:S00]  /*01f0*/  NOP ;  /* 0x0000000000007918 */ /* 0x000fc00000000000 */
.L_x_1:


//--------------------- .nv.constant0.triton_poi_fused_convolution_35 --------------------------
	.section	.nv.constant0.triton_poi_fused_convolution_35,"a",@progbits
	.sectionflags	@""
	.align	4
.nv.constant0.triton_poi_fused_convolution_35:
	.zero		548
